//
// Generated by NVIDIA NVVM Compiler
//
// Compiler Build ID: CL-36424714
// Cuda compilation tools, release 13.0, V13.0.88
// Based on NVVM 20.0.0
//

.version 9.0
.target sm_100
.address_size 64

	// .globl	_Z39simpleSumReduction_minimizeGlobalMemAccPfS_i
// _ZZ39simpleSumReduction_minimizeGlobalMemAccPfS_iE7input_s has been demoted

.visible .entry _Z39simpleSumReduction_minimizeGlobalMemAccPfS_i(
	.param .u64 .ptr .align 1 _Z39simpleSumReduction_minimizeGlobalMemAccPfS_i_param_0,
	.param .u64 .ptr .align 1 _Z39simpleSumReduction_minimizeGlobalMemAccPfS_i_param_1,
	.param .u32 _Z39simpleSumReduction_minimizeGlobalMemAccPfS_i_param_2
)
{
	.reg .pred 	%p<5>;
	.reg .b32 	%r<11>;
	.reg .b32 	%f<8>;
	.reg .b64 	%rd<7>;
	// demoted variable
	.shared .align 4 .b8 _ZZ39simpleSumReduction_minimizeGlobalMemAccPfS_iE7input_s[4096];
	ld.param.u64 	%rd2, [_Z39simpleSumReduction_minimizeGlobalMemAccPfS_i_param_0];
	ld.param.u64 	%rd1, [_Z39simpleSumReduction_minimizeGlobalMemAccPfS_i_param_1];
	cvta.to.global.u64 	%rd3, %rd2;
	mov.u32 	%r1, %tid.x;
	mul.wide.u32 	%rd4, %r1, 4;
	add.s64 	%rd5, %rd3, %rd4;
	ld.global.f32 	%f1, [%rd5];
	ld.global.f32 	%f2, [%rd5+4096];
	add.f32 	%f3, %f1, %f2;
	shl.b32 	%r6, %r1, 2;
	mov.u32 	%r7, _ZZ39simpleSumReduction_minimizeGlobalMemAccPfS_iE7input_s;
	add.s32 	%r2, %r7, %r6;
	st.shared.f32 	[%r2], %f3;
	mov.u32 	%r10, %ntid.x;
	setp.lt.u32 	%p1, %r10, 2;
	@%p1 bra 	$L__BB0_4;
$L__BB0_1:
	shr.u32 	%r5, %r10, 1;
	bar.sync 	0;
	setp.ge.u32 	%p2, %r1, %r5;
	@%p2 bra 	$L__BB0_3;
	shl.b32 	%r8, %r5, 2;
	add.s32 	%r9, %r2, %r8;
	ld.shared.f32 	%f4, [%r9];
	ld.shared.f32 	%f5, [%r2];
	add.f32 	%f6, %f4, %f5;
	st.shared.f32 	[%r2], %f6;
$L__BB0_3:
	setp.gt.u32 	%p3, %r10, 3;
	mov.u32 	%r10, %r5;
	@%p3 bra 	$L__BB0_1;
$L__BB0_4:
	setp.ne.s32 	%p4, %r1, 0;
	@%p4 bra 	$L__BB0_6;
	ld.shared.f32 	%f7, [_ZZ39simpleSumReduction_minimizeGlobalMemAccPfS_iE7input_s];
	cvta.to.global.u64 	%rd6, %rd1;
	st.global.f32 	[%rd6], %f7;
$L__BB0_6:
	ret;

}
	// .globl	_Z37simpleSumReduction_minimizeControlDivPfS_i
.visible .entry _Z37simpleSumReduction_minimizeControlDivPfS_i(
	.param .u64 .ptr .align 1 _Z37simpleSumReduction_minimizeControlDivPfS_i_param_0,
	.param .u64 .ptr .align 1 _Z37simpleSumReduction_minimizeControlDivPfS_i_param_1,
	.param .u32 _Z37simpleSumReduction_minimizeControlDivPfS_i_param_2
)
{
	.reg .pred 	%p<4>;
	.reg .b32 	%r<6>;
	.reg .b32 	%f<5>;
	.reg .b64 	%rd<9>;

	ld.param.u64 	%rd4, [_Z37simpleSumReduction_minimizeControlDivPfS_i_param_0];
	ld.param.u64 	%rd3, [_Z37simpleSumReduction_minimizeControlDivPfS_i_param_1];
	cvta.to.global.u64 	%rd1, %rd4;
	mov.u32 	%r1, %tid.x;
	mov.u32 	%r5, %ntid.x;
	mul.wide.u32 	%rd5, %r1, 4;
	add.s64 	%rd2, %rd1, %rd5;
$L__BB1_1:
	setp.ge.u32 	%p1, %r1, %r5;
	@%p1 bra 	$L__BB1_3;
	mul.wide.s32 	%rd6, %r5, 4;
	add.s64 	%rd7, %rd2, %rd6;
	ld.global.f32 	%f1, [%rd7];
	ld.global.f32 	%f2, [%rd2];
	add.f32 	%f3, %f1, %f2;
	st.global.f32 	[%rd2], %f3;
$L__BB1_3:
	bar.sync 	0;
	shr.u32 	%r4, %r5, 1;
	setp.gt.u32 	%p2, %r5, 1;
	mov.u32 	%r5, %r4;
	@%p2 bra 	$L__BB1_1;
	setp.ne.s32 	%p3, %r1, 0;
	@%p3 bra 	$L__BB1_6;
	ld.global.f32 	%f4, [%rd1];
	cvta.to.global.u64 	%rd8, %rd3;
	st.global.f32 	[%rd8], %f4;
$L__BB1_6:
	ret;

}
	// .globl	_Z22simpleSumReduction_gpuPfS_i
.visible .entry _Z22simpleSumReduction_gpuPfS_i(
	.param .u64 .ptr .align 1 _Z22simpleSumReduction_gpuPfS_i_param_0,
	.param .u64 .ptr .align 1 _Z22simpleSumReduction_gpuPfS_i_param_1,
	.param .u32 _Z22simpleSumReduction_gpuPfS_i_param_2
)
{
	.reg .pred 	%p<4>;
	.reg .b32 	%r<10>;
	.reg .b32 	%f<5>;
	.reg .b64 	%rd<9>;

	ld.param.u64 	%rd4, [_Z22simpleSumReduction_gpuPfS_i_param_0];
	ld.param.u64 	%rd3, [_Z22simpleSumReduction_gpuPfS_i_param_1];
	cvta.to.global.u64 	%rd1, %rd4;
	mov.u32 	%r1, %tid.x;
	shl.b32 	%r6, %r1, 1;
	mov.u32 	%r2, %ntid.x;
	mul.wide.u32 	%rd5, %r6, 4;
	add.s64 	%rd2, %rd1, %rd5;
	mov.b32 	%r9, 1;
$L__BB2_1:
	add.s32 	%r7, %r9, -1;
	and.b32  	%r8, %r7, %r1;
	setp.ne.s32 	%p1, %r8, 0;
	@%p1 bra 	$L__BB2_3;
	mul.wide.s32 	%rd6, %r9, 4;
	add.s64 	%rd7, %rd2, %rd6;
	ld.global.f32 	%f1, [%rd7];
	ld.global.f32 	%f2, [%rd2];
	add.f32 	%f3, %f1, %f2;
	st.global.f32 	[%rd2], %f3;
$L__BB2_3:
	bar.sync 	0;
	shl.b32 	%r9, %r9, 1;
	setp.le.u32 	%p2, %r9, %r2;
	@%p2 bra 	$L__BB2_1;
	setp.ne.s32 	%p3, %r1, 0;
	@%p3 bra 	$L__BB2_6;
	ld.global.f32 	%f4, [%rd1];
	cvta.to.global.u64 	%rd8, %rd3;
	st.global.f32 	[%rd8], %f4;
$L__BB2_6:
	ret;

}


// ===== COMPILED SASS (sm_100) =====

	.target	sm_100

	.elftype	@"ET_EXEC"


//--------------------- .note.nv.tkinfo           --------------------------
	.section	.note.nv.tkinfo,"",@"SHT_NOTE"
	.sectionflags	@"SHF_NOTE_NV_TKINFO"
	.tkinfo
        /*0018*/ 	.word	0x00000002
        /*0030*/ 	.string	""
        /*0030*/ 	.string	"ptxas"
        /*0030*/ 	.string	"Cuda compilation tools, release 13.0, V13.0.88"
        /*0030*/ 	.string	"Build cuda_13.0.r13.0/compiler.36424714_0"
        /*0030*/ 	.string	"-arch sm_100 -m 64 "



//--------------------- .note.nv.cuinfo           --------------------------
	.section	.note.nv.cuinfo,"",@"SHT_NOTE"
	.sectionflags	@"SHF_NOTE_NV_CUINFO"
        /*0018*/ 	.short	0x0002
        /*001a*/ 	.short	0x0064
        /*001c*/ 	.short	0x0082
	.zero		2


//--------------------- .nv.info                  --------------------------
	.section	.nv.info,"",@"SHT_CUDA_INFO"
	.align	4


	//----- nvinfo : EIATTR_REGCOUNT
	.align		4
        /*0000*/ 	.byte	0x04, 0x2f
        /*0002*/ 	.short	(.L_1 - .L_0)
	.align		4
.L_0:
        /*0004*/ 	.word	index@(_Z39simpleSumReduction_minimizeGlobalMemAccPfS_i)
        /*0008*/ 	.word	0x0000000a


	//----- nvinfo : EIATTR_FRAME_SIZE
	.align		4
.L_1:
        /*000c*/ 	.byte	0x04, 0x11
        /*000e*/ 	.short	(.L_3 - .L_2)
	.align		4
.L_2:
        /*0010*/ 	.word	index@(_Z39simpleSumReduction_minimizeGlobalMemAccPfS_i)
        /*0014*/ 	.word	0x00000000


	//----- nvinfo : EIATTR_REGCOUNT
	.align		4
.L_3:
        /*0018*/ 	.byte	0x04, 0x2f
        /*001a*/ 	.short	(.L_5 - .L_4)
	.align		4
.L_4:
        /*001c*/ 	.word	index@(_Z37simpleSumReduction_minimizeControlDivPfS_i)
        /*0020*/ 	.word	0x0000000c


	//----- nvinfo : EIATTR_FRAME_SIZE
	.align		4
.L_5:
        /*0024*/ 	.byte	0x04, 0x11
        /*0026*/ 	.short	(.L_7 - .L_6)
	.align		4
.L_6:
        /*0028*/ 	.word	index@(_Z37simpleSumReduction_minimizeControlDivPfS_i)
        /*002c*/ 	.word	0x00000000


	//----- nvinfo : EIATTR_REGCOUNT
	.align		4
.L_7:
        /*0030*/ 	.byte	0x04, 0x2f
        /*0032*/ 	.short	(.L_9 - .L_8)
	.align		4
.L_8:
        /*0034*/ 	.word	index@(_Z22simpleSumReduction_gpuPfS_i)
        /*0038*/ 	.word	0x0000000e


	//----- nvinfo : EIATTR_FRAME_SIZE
	.align		4
.L_9:
        /*003c*/ 	.byte	0x04, 0x11
        /*003e*/ 	.short	(.L_11 - .L_10)
	.align		4
.L_10:
        /*0040*/ 	.word	index@(_Z22simpleSumReduction_gpuPfS_i)
        /*0044*/ 	.word	0x00000000


	//----- nvinfo : EIATTR_MIN_STACK_SIZE
	.align		4
.L_11:
        /*0048*/ 	.byte	0x04, 0x12
        /*004a*/ 	.short	(.L_13 - .L_12)
	.align		4
.L_12:
        /*004c*/ 	.word	index@(_Z22simpleSumReduction_gpuPfS_i)
        /*0050*/ 	.word	0x00000000


	//----- nvinfo : EIATTR_MIN_STACK_SIZE
	.align		4
.L_13:
        /*0054*/ 	.byte	0x04, 0x12
        /*0056*/ 	.short	(.L_15 - .L_14)
	.align		4
.L_14:
        /*0058*/ 	.word	index@(_Z37simpleSumReduction_minimizeControlDivPfS_i)
        /*005c*/ 	.word	0x00000000


	//----- nvinfo : EIATTR_MIN_STACK_SIZE
	.align		4
.L_15:
        /*0060*/ 	.byte	0x04, 0x12
        /*0062*/ 	.short	(.L_17 - .L_16)
	.align		4
.L_16:
        /*0064*/ 	.word	index@(_Z39simpleSumReduction_minimizeGlobalMemAccPfS_i)
        /*0068*/ 	.word	0x00000000
.L_17:


//--------------------- .nv.compat                --------------------------
	.section	.nv.compat,"",@"SHT_CUDA_COMPAT_INFO"
	.align	4
        /*0000*/ 	.byte	0x02, 0x09, 0x00, 0x00, 0x02, 0x02, 0x01, 0x00, 0x02, 0x05, 0x05, 0x00, 0x03, 0x07, 0x01, 0x01
        /*0010*/ 	.byte	0x02, 0x03, 0x00, 0x00, 0x02, 0x06, 0x01, 0x00, 0x04, 0x0b, 0x08, 0x00, 0x09, 0x00, 0x00, 0x00
        /*0020*/ 	.byte	0x00, 0x00, 0x00, 0x00


//--------------------- .nv.info._Z22simpleSumReduction_gpuPfS_i --------------------------
	.section	.nv.info._Z22simpleSumReduction_gpuPfS_i,"",@"SHT_CUDA_INFO"
	.sectionflags	@""
	.align	4


	//----- nvinfo : EIATTR_CUDA_API_VERSION
	.align		4
        /*0000*/ 	.byte	0x04, 0x37
        /*0002*/ 	.short	(.L_19 - .L_18)
.L_18:
        /*0004*/ 	.word	0x00000082


	//----- nvinfo : EIATTR_KPARAM_INFO
	.align		4
.L_19:
        /*0008*/ 	.byte	0x04, 0x17
        /*000a*/ 	.short	(.L_21 - .L_20)
.L_20:
        /*000c*/ 	.word	0x00000000
        /*0010*/ 	.short	0x0002
        /*0012*/ 	.short	0x0010
        /*0014*/ 	.byte	0x00, 0xf0, 0x11, 0x00


	//----- nvinfo : EIATTR_KPARAM_INFO
	.align		4
.L_21:
        /*0018*/ 	.byte	0x04, 0x17
        /*001a*/ 	.short	(.L_23 - .L_22)
.L_22:
        /*001c*/ 	.word	0x00000000
        /*0020*/ 	.short	0x0001
        /*0022*/ 	.short	0x0008
        /*0024*/ 	.byte	0x00, 0xf5, 0x21, 0x00


	//----- nvinfo : EIATTR_KPARAM_INFO
	.align		4
.L_23:
        /*0028*/ 	.byte	0x04, 0x17
        /*002a*/ 	.short	(.L_25 - .L_24)
.L_24:
        /*002c*/ 	.word	0x00000000
        /*0030*/ 	.short	0x0000
        /*0032*/ 	.short	0x0000
        /*0034*/ 	.byte	0x00, 0xf5, 0x21, 0x00


	//----- nvinfo : EIATTR_SPARSE_MMA_MASK
	.align		4
.L_25:
        /*0038*/ 	.byte	0x03, 0x50
        /*003a*/ 	.short	0x0000


	//----- nvinfo : EIATTR_MAXREG_COUNT
	.align		4
        /*003c*/ 	.byte	0x03, 0x1b
        /*003e*/ 	.short	0x00ff


	//----- nvinfo : EIATTR_NUM_BARRIERS
	.align		4
        /*0040*/ 	.byte	0x02, 0x4c
        /*0042*/ 	.byte	0x01
	.zero		1


	//----- nvinfo : EIATTR_MERCURY_ISA_VERSION
	.align		4
        /*0044*/ 	.byte	0x03, 0x5f
        /*0046*/ 	.short	0x0101


	//----- nvinfo : EIATTR_VRC_CTA_INIT_COUNT
	.align		4
        /*0048*/ 	.byte	0x02, 0x4a
	.zero		1
	.zero		1


	//----- nvinfo : EIATTR_EXIT_INSTR_OFFSETS
	.align		4
        /*004c*/ 	.byte	0x04, 0x1c
        /*004e*/ 	.short	(.L_27 - .L_26)


	//   ....[0]....
.L_26:
        /*0050*/ 	.word	0x00000170


	//   ....[1]....
        /*0054*/ 	.word	0x000001c0


	//----- nvinfo : EIATTR_CRS_STACK_SIZE
	.align		4
.L_27:
        /*0058*/ 	.byte	0x04, 0x1e
        /*005a*/ 	.short	(.L_29 - .L_28)
.L_28:
        /*005c*/ 	.word	0x00000000


	//----- nvinfo : EIATTR_CBANK_PARAM_SIZE
	.align		4
.L_29:
        /*0060*/ 	.byte	0x03, 0x19
        /*0062*/ 	.short	0x0014


	//----- nvinfo : EIATTR_PARAM_CBANK
	.align		4
        /*0064*/ 	.byte	0x04, 0x0a
        /*0066*/ 	.short	(.L_31 - .L_30)
	.align		4
.L_30:
        /*0068*/ 	.word	index@(.nv.constant0._Z22simpleSumReduction_gpuPfS_i)
        /*006c*/ 	.short	0x0380
        /*006e*/ 	.short	0x0014


	//----- nvinfo : EIATTR_SW_WAR
	.align		4
.L_31:
        /*0070*/ 	.byte	0x04, 0x36
        /*0072*/ 	.short	(.L_33 - .L_32)
.L_32:
        /*0074*/ 	.word	0x00000008
.L_33:


//--------------------- .nv.info._Z37simpleSumReduction_minimizeControlDivPfS_i --------------------------
	.section	.nv.info._Z37simpleSumReduction_minimizeControlDivPfS_i,"",@"SHT_CUDA_INFO"
	.sectionflags	@""
	.align	4


	//----- nvinfo : EIATTR_CUDA_API_VERSION
	.align		4
        /*0000*/ 	.byte	0x04, 0x37
        /*0002*/ 	.short	(.L_35 - .L_34)
.L_34:
        /*0004*/ 	.word	0x00000082


	//----- nvinfo : EIATTR_KPARAM_INFO
	.align		4
.L_35:
        /*0008*/ 	.byte	0x04, 0x17
        /*000a*/ 	.short	(.L_37 - .L_36)
.L_36:
        /*000c*/ 	.word	0x00000000
        /*0010*/ 	.short	0x0002
        /*0012*/ 	.short	0x0010
        /*0014*/ 	.byte	0x00, 0xf0, 0x11, 0x00


	//----- nvinfo : EIATTR_KPARAM_INFO
	.align		4
.L_37:
        /*0018*/ 	.byte	0x04, 0x17
        /*001a*/ 	.short	(.L_39 - .L_38)
.L_38:
        /*001c*/ 	.word	0x00000000
        /*0020*/ 	.short	0x0001
        /*0022*/ 	.short	0x0008
        /*0024*/ 	.byte	0x00, 0xf5, 0x21, 0x00


	//----- nvinfo : EIATTR_KPARAM_INFO
	.align		4
.L_39:
        /*0028*/ 	.byte	0x04, 0x17
        /*002a*/ 	.short	(.L_41 - .L_40)
.L_40:
        /*002c*/ 	.word	0x00000000
        /*0030*/ 	.short	0x0000
        /*0032*/ 	.short	0x0000
        /*0034*/ 	.byte	0x00, 0xf5, 0x21, 0x00


	//----- nvinfo : EIATTR_SPARSE_MMA_MASK
	.align		4
.L_41:
        /*0038*/ 	.byte	0x03, 0x50
        /*003a*/ 	.short	0x0000


	//----- nvinfo : EIATTR_MAXREG_COUNT
	.align		4
        /*003c*/ 	.byte	0x03, 0x1b
        /*003e*/ 	.short	0x00ff


	//----- nvinfo : EIATTR_NUM_BARRIERS
	.align		4
        /*0040*/ 	.byte	0x02, 0x4c
        /*0042*/ 	.byte	0x01
	.zero		1


	//----- nvinfo : EIATTR_MERCURY_ISA_VERSION
	.align		4
        /*0044*/ 	.byte	0x03, 0x5f
        /*0046*/ 	.short	0x0101


	//----- nvinfo : EIATTR_VRC_CTA_INIT_COUNT
	.align		4
        /*0048*/ 	.byte	0x02, 0x4a
	.zero		1
	.zero		1


	//----- nvinfo : EIATTR_EXIT_INSTR_OFFSETS
	.align		4
        /*004c*/ 	.byte	0x04, 0x1c
        /*004e*/ 	.short	(.L_43 - .L_42)


	//   ....[0]....
.L_42:
        /*0050*/ 	.word	0x00000150


	//   ....[1]....
        /*0054*/ 	.word	0x000001a0


	//----- nvinfo : EIATTR_CRS_STACK_SIZE
	.align		4
.L_43:
        /*0058*/ 	.byte	0x04, 0x1e
        /*005a*/ 	.short	(.L_45 - .L_44)
.L_44:
        /*005c*/ 	.word	0x00000000


	//----- nvinfo : EIATTR_CBANK_PARAM_SIZE
	.align		4
.L_45:
        /*0060*/ 	.byte	0x03, 0x19
        /*0062*/ 	.short	0x0014


	//----- nvinfo : EIATTR_PARAM_CBANK
	.align		4
        /*0064*/ 	.byte	0x04, 0x0a
        /*0066*/ 	.short	(.L_47 - .L_46)
	.align		4
.L_46:
        /*0068*/ 	.word	index@(.nv.constant0._Z37simpleSumReduction_minimizeControlDivPfS_i)
        /*006c*/ 	.short	0x0380
        /*006e*/ 	.short	0x0014


	//----- nvinfo : EIATTR_SW_WAR
	.align		4
.L_47:
        /*0070*/ 	.byte	0x04, 0x36
        /*0072*/ 	.short	(.L_49 - .L_48)
.L_48:
        /*0074*/ 	.word	0x00000008
.L_49:


//--------------------- .nv.info._Z39simpleSumReduction_minimizeGlobalMemAccPfS_i --------------------------
	.section	.nv.info._Z39simpleSumReduction_minimizeGlobalMemAccPfS_i,"",@"SHT_CUDA_INFO"
	.sectionflags	@""
	.align	4


	//----- nvinfo : EIATTR_CUDA_API_VERSION
	.align		4
        /*0000*/ 	.byte	0x04, 0x37
        /*0002*/ 	.short	(.L_51 - .L_50)
.L_50:
        /*0004*/ 	.word	0x00000082


	//----- nvinfo : EIATTR_KPARAM_INFO
	.align		4
.L_51:
        /*0008*/ 	.byte	0x04, 0x17
        /*000a*/ 	.short	(.L_53 - .L_52)
.L_52:
        /*000c*/ 	.word	0x00000000
        /*0010*/ 	.short	0x0002
        /*0012*/ 	.short	0x0010
        /*0014*/ 	.byte	0x00, 0xf0, 0x11, 0x00


	//----- nvinfo : EIATTR_KPARAM_INFO
	.align		4
.L_53:
        /*0018*/ 	.byte	0x04, 0x17
        /*001a*/ 	.short	(.L_55 - .L_54)
.L_54:
        /*001c*/ 	.word	0x00000000
        /*0020*/ 	.short	0x0001
        /*0022*/ 	.short	0x0008
        /*0024*/ 	.byte	0x00, 0xf5, 0x21, 0x00


	//----- nvinfo : EIATTR_KPARAM_INFO
	.align		4
.L_55:
        /*0028*/ 	.byte	0x04, 0x17
        /*002a*/ 	.short	(.L_57 - .L_56)
.L_56:
        /*002c*/ 	.word	0x00000000
        /*0030*/ 	.short	0x0000
        /*0032*/ 	.short	0x0000
        /*0034*/ 	.byte	0x00, 0xf5, 0x21, 0x00


	//----- nvinfo : EIATTR_SPARSE_MMA_MASK
	.align		4
.L_57:
        /*0038*/ 	.byte	0x03, 0x50
        /*003a*/ 	.short	0x0000


	//----- nvinfo : EIATTR_MAXREG_COUNT
	.align		4
        /*003c*/ 	.byte	0x03, 0x1b
        /*003e*/ 	.short	0x00ff


	//----- nvinfo : EIATTR_NUM_BARRIERS
	.align		4
        /*0040*/ 	.byte	0x02, 0x4c
        /*0042*/ 	.byte	0x01
	.zero		1


	//----- nvinfo : EIATTR_MERCURY_ISA_VERSION
	.align		4
        /*0044*/ 	.byte	0x03, 0x5f
        /*0046*/ 	.short	0x0101


	//----- nvinfo : EIATTR_VRC_CTA_INIT_COUNT
	.align		4
        /*0048*/ 	.byte	0x02, 0x4a
	.zero		1
	.zero		1


	//----- nvinfo : EIATTR_EXIT_INSTR_OFFSETS
	.align		4
        /*004c*/ 	.byte	0x04, 0x1c
        /*004e*/ 	.short	(.L_59 - .L_58)


	//   ....[0]....
.L_58:
        /*0050*/ 	.word	0x000001d0


	//   ....[1]....
        /*0054*/ 	.word	0x00000240


	//----- nvinfo : EIATTR_CBANK_PARAM_SIZE
	.align		4
.L_59:
        /*0058*/ 	.byte	0x03, 0x19
        /*005a*/ 	.short	0x0014


	//----- nvinfo : EIATTR_PARAM_CBANK
	.align		4
        /*005c*/ 	.byte	0x04, 0x0a
        /*005e*/ 	.short	(.L_61 - .L_60)
	.align		4
.L_60:
        /*0060*/ 	.word	index@(.nv.constant0._Z39simpleSumReduction_minimizeGlobalMemAccPfS_i)
        /*0064*/ 	.short	0x0380
        /*0066*/ 	.short	0x0014


	//----- nvinfo : EIATTR_SW_WAR
	.align		4
.L_61:
        /*0068*/ 	.byte	0x04, 0x36
        /*006a*/ 	.short	(.L_63 - .L_62)
.L_62:
        /*006c*/ 	.word	0x00000008
.L_63:


//--------------------- .nv.callgraph             --------------------------
	.section	.nv.callgraph,"",@"SHT_CUDA_CALLGRAPH"
	.align	4
	.sectionentsize	8
	.align		4
        /*0000*/ 	.word	0x00000000
	.align		4
        /*0004*/ 	.word	0xffffffff
	.align		4
        /*0008*/ 	.word	0x00000000
	.align		4
        /*000c*/ 	.word	0xfffffffe
	.align		4
        /*0010*/ 	.word	0x00000000
	.align		4
        /*0014*/ 	.word	0xfffffffd
	.align		4
        /*0018*/ 	.word	0x00000000
	.align		4
        /*001c*/ 	.word	0xfffffffc


//--------------------- .text._Z22simpleSumReduction_gpuPfS_i --------------------------
	.section	.text._Z22simpleSumReduction_gpuPfS_i,"ax",@progbits
	.align	128
        .global         _Z22simpleSumReduction_gpuPfS_i
        .type           _Z22simpleSumReduction_gpuPfS_i,@function
        .size           _Z22simpleSumReduction_gpuPfS_i,(.L_x_11 - _Z22simpleSumReduction_gpuPfS_i)
        .other          _Z22simpleSumReduction_gpuPfS_i,@"STO_CUDA_ENTRY STV_DEFAULT"
_Z22simpleSumReduction_gpuPfS_i:
.text._Z22simpleSumReduction_gpuPfS_i:
[----:B------:R-:W-:Y:S01]  /*0000*/  LDC R1, c[0x0][0x37c] ;  /* 0x0000df00ff017b82 */ /* 0x000fe20000000800 */
[----:B------:R-:W0:Y:S07]  /*0010*/  S2R R11, SR_TID.X ;  /* 0x00000000000b7919 */ /* 0x000e2e0000002100 */
[----:B------:R-:W1:Y:S01]  /*0020*/  LDC.64 R2, c[0x0][0x380] ;  /* 0x0000e000ff027b82 */ /* 0x000e620000000a00 */
[----:B------:R-:W-:Y:S01]  /*0030*/  IMAD.MOV.U32 R7, RZ, RZ, 0x1 ;  /* 0x00000001ff077424 */ /* 0x000fe200078e00ff */
[----:B------:R-:W2:Y:S01]  /*0040*/  LDCU.64 UR4, c[0x0][0x358] ;  /* 0x00006b00ff0477ac */ /* 0x000ea20008000a00 */
[----:B------:R-:W3:Y:S01]  /*0050*/  LDCU UR6, c[0x0][0x360] ;  /* 0x00006c00ff0677ac */ /* 0x000ee20008000800 */
[----:B0-----:R-:W-:-:S04]  /*0060*/  IMAD.SHL.U32 R5, R11, 0x2, RZ ;  /* 0x000000020b057824 */ /* 0x001fc800078e00ff */
[----:B-123--:R-:W-:-:S07]  /*0070*/  IMAD.WIDE.U32 R2, R5, 0x4, R2 ;  /* 0x0000000405027825 */ /* 0x00efce00078e0002 */
.L_x_2:
[----:B------:R-:W-:Y:S01]  /*0080*/  IADD3 R0, PT, PT, R7, -0x1, RZ ;  /* 0xffffffff07007810 */ /* 0x000fe20007ffe0ff */
[----:B------:R-:W-:Y:S03]  /*0090*/  BSSY.RECONVERGENT B0, `(.L_x_0) ;  /* 0x0000008000007945 */ /* 0x000fe60003800200 */
[----:B------:R-:W-:-:S13]  /*00a0*/  LOP3.LUT P0, RZ, R0, R11, RZ, 0xc0, !PT ;  /* 0x0000000b00ff7212 */ /* 0x000fda000780c0ff */
[----:B0-----:R-:W-:Y:S05]  /*00b0*/  @P0 BRA `(.L_x_1) ;  /* 0x0000000000140947 */ /* 0x001fea0003800000 */
[----:B------:R-:W-:Y:S01]  /*00c0*/  IMAD.WIDE R4, R7, 0x4, R2 ;  /* 0x0000000407047825 */ /* 0x000fe200078e0202 */
[----:B------:R-:W2:Y:S05]  /*00d0*/  LDG.E R9, desc[UR4][R2.64] ;  /* 0x0000000402097981 */ /* 0x000eaa000c1e1900 */
[----:B------:R-:W2:Y:S02]  /*00e0*/  LDG.E R4, desc[UR4][R4.64] ;  /* 0x0000000404047981 */ /* 0x000ea4000c1e1900 */
[----:B--2---:R-:W-:-:S05]  /*00f0*/  FADD R9, R4, R9 ;  /* 0x0000000904097221 */ /* 0x004fca0000000000 */
[----:B------:R0:W-:Y:S02]  /*0100*/  STG.E desc[UR4][R2.64], R9 ;  /* 0x0000000902007986 */ /* 0x0001e4000c101904 */
.L_x_1:
[----:B------:R-:W-:Y:S05]  /*0110*/  BSYNC.RECONVERGENT B0 ;  /* 0x0000000000007941 */ /* 0x000fea0003800200 */
.L_x_0:
[----:B------:R-:W-:Y:S01]  /*0120*/  SHF.L.U32 R7, R7, 0x1, RZ ;  /* 0x0000000107077819 */ /* 0x000fe200000006ff */
[----:B------:R-:W-:Y:S03]  /*0130*/  BAR.SYNC.DEFER_BLOCKING 0x0 ;  /* 0x0000000000007b1d */ /* 0x000fe60000010000 */
[----:B------:R-:W-:-:S13]  /*0140*/  ISETP.GT.U32.AND P0, PT, R7, UR6, PT ;  /* 0x0000000607007c0c */ /* 0x000fda000bf04070 */
[----:B------:R-:W-:Y:S05]  /*0150*/  @!P0 BRA `(.L_x_2) ;  /* 0xfffffffc00c88947 */ /* 0x000fea000383ffff */
[----:B------:R-:W-:-:S13]  /*0160*/  ISETP.NE.AND P0, PT, R11, RZ, PT ;  /* 0x000000ff0b00720c */ /* 0x000fda0003f05270 */
[----:B------:R-:W-:Y:S05]  /*0170*/  @P0 EXIT ;  /* 0x000000000000094d */ /* 0x000fea0003800000 */
[----:B0-----:R-:W0:Y:S02]  /*0180*/  LDC.64 R2, c[0x0][0x380] ;  /* 0x0000e000ff027b82 */ /* 0x001e240000000a00 */
[----:B0-----:R-:W2:Y:S06]  /*0190*/  LDG.E R3, desc[UR4][R2.64] ;  /* 0x0000000402037981 */ /* 0x001eac000c1e1900 */
[----:B------:R-:W2:Y:S02]  /*01a0*/  LDC.64 R4, c[0x0][0x388] ;  /* 0x0000e200ff047b82 */ /* 0x000ea40000000a00 */
[----:B--2---:R-:W-:Y:S01]  /*01b0*/  STG.E desc[UR4][R4.64], R3 ;  /* 0x0000000304007986 */ /* 0x004fe2000c101904 */
[----:B------:R-:W-:Y:S05]  /*01c0*/  EXIT ;  /* 0x000000000000794d */ /* 0x000fea0003800000 */
.L_x_3:
[----:B------:R-:W-:-:S00]  /*01d0*/  BRA `(.L_x_3) ;  /* 0xfffffffc00fc7947 */ /* 0x000fc0000383ffff */
[----:B------:R-:W-:-:S00]  /*01e0*/  NOP ;  /* 0x0000000000007918 */ /* 0x000fc00000000000 */
        /* <DEDUP_REMOVED lines=9> */
.L_x_11:


//--------------------- .text._Z37simpleSumReduction_minimizeControlDivPfS_i --------------------------
	.section	.text._Z37simpleSumReduction_minimizeControlDivPfS_i,"ax",@progbits
	.align	128
        .global         _Z37simpleSumReduction_minimizeControlDivPfS_i
        .type           _Z37simpleSumReduction_minimizeControlDivPfS_i,@function
        .size           _Z37simpleSumReduction_minimizeControlDivPfS_i,(.L_x_12 - _Z37simpleSumReduction_minimizeControlDivPfS_i)
        .other          _Z37simpleSumReduction_minimizeControlDivPfS_i,@"STO_CUDA_ENTRY STV_DEFAULT"
_Z37simpleSumReduction_minimizeControlDivPfS_i:
.text._Z37simpleSumReduction_minimizeControlDivPfS_i:
[----:B------:R-:W-:Y:S01]  /*0000*/  LDC R1, c[0x0][0x37c] ;  /* 0x0000df00ff017b82 */ /* 0x000fe20000000800 */
[----:B------:R-:W0:Y:S07]  /*0010*/  S2R R0, SR_TID.X ;  /* 0x0000000000007919 */ /* 0x000e2e0000002100 */
[----:B------:R-:W0:Y:S01]  /*0020*/  LDC.64 R2, c[0x0][0x380] ;  /* 0x0000e000ff027b82 */ /* 0x000e220000000a00 */
[----:B------:R-:W1:Y:S01]  /*0030*/  LDCU UR6, c[0x0][0x360] ;  /* 0x00006c00ff0677ac */ /* 0x000e620008000800 */
[----:B------:R-:W2:Y:S01]  /*0040*/  LDCU.64 UR4, c[0x0][0x358] ;  /* 0x00006b00ff0477ac */ /* 0x000ea20008000a00 */
[----:B-1----:R-:W-:Y:S01]  /*0050*/  MOV R7, UR6 ;  /* 0x0000000600077c02 */ /* 0x002fe20008000f00 */
[----:B0-2---:R-:W-:-:S07]  /*0060*/  IMAD.WIDE.U32 R2, R0, 0x4, R2 ;  /* 0x0000000400027825 */ /* 0x005fce00078e0002 */
.L_x_6:
[----:B------:R-:W-:Y:S01]  /*0070*/  ISETP.GE.U32.AND P0, PT, R0, R7, PT ;  /* 0x000000070000720c */ /* 0x000fe20003f06070 */
[----:B------:R-:W-:-:S12]  /*0080*/  BSSY.RECONVERGENT B0, `(.L_x_4) ;  /* 0x0000007000007945 */ /* 0x000fd80003800200 */
[----:B0-----:R-:W-:Y:S05]  /*0090*/  @P0 BRA `(.L_x_5) ;  /* 0x0000000000140947 */ /* 0x001fea0003800000 */
[----:B------:R-:W-:Y:S01]  /*00a0*/  IMAD.WIDE R4, R7, 0x4, R2 ;  /* 0x0000000407047825 */ /* 0x000fe200078e0202 */
[----:B------:R-:W2:Y:S05]  /*00b0*/  LDG.E R9, desc[UR4][R2.64] ;  /* 0x0000000402097981 */ /* 0x000eaa000c1e1900 */
[----:B------:R-:W2:Y:S02]  /*00c0*/  LDG.E R4, desc[UR4][R4.64] ;  /* 0x0000000404047981 */ /* 0x000ea4000c1e1900 */
[----:B--2---:R-:W-:-:S05]  /*00d0*/  FADD R9, R4, R9 ;  /* 0x0000000904097221 */ /* 0x004fca0000000000 */
[----:B------:R0:W-:Y:S02]  /*00e0*/  STG.E desc[UR4][R2.64], R9 ;  /* 0x0000000902007986 */ /* 0x0001e4000c101904 */
.L_x_5:
[----:B------:R-:W-:Y:S05]  /*00f0*/  BSYNC.RECONVERGENT B0 ;  /* 0x0000000000007941 */ /* 0x000fea0003800200 */
.L_x_4:
[----:B------:R-:W-:Y:S01]  /*0100*/  BAR.SYNC.DEFER_BLOCKING 0x0 ;  /* 0x0000000000007b1d */ /* 0x000fe20000010000 */
[----:B------:R-:W-:Y:S02]  /*0110*/  ISETP.GT.U32.AND P0, PT, R7, 0x1, PT ;  /* 0x000000010700780c */ /* 0x000fe40003f04070 */
[----:B------:R-:W-:-:S11]  /*0120*/  SHF.R.U32.HI R7, RZ, 0x1, R7 ;  /* 0x00000001ff077819 */ /* 0x000fd60000011607 */
[----:B------:R-:W-:Y:S05]  /*0130*/  @P0 BRA `(.L_x_6) ;  /* 0xfffffffc00cc0947 */ /* 0x000fea000383ffff */
[----:B------:R-:W-:-:S13]  /*0140*/  ISETP.NE.AND P0, PT, R0, RZ, PT ;  /* 0x000000ff0000720c */ /* 0x000fda0003f05270 */
[----:B------:R-:W-:Y:S05]  /*0150*/  @P0 EXIT ;  /* 0x000000000000094d */ /* 0x000fea0003800000 */
[----:B0-----:R-:W0:Y:S02]  /*0160*/  LDC.64 R2, c[0x0][0x380] ;  /* 0x0000e000ff027b82 */ /* 0x001e240000000a00 */
[----:B0-----:R-:W2:Y:S06]  /*0170*/  LDG.E R3, desc[UR4][R2.64] ;  /* 0x0000000402037981 */ /* 0x001eac000c1e1900 */
[----:B------:R-:W2:Y:S02]  /*0180*/  LDC.64 R4, c[0x0][0x388] ;  /* 0x0000e200ff047b82 */ /* 0x000ea40000000a00 */
[----:B--2---:R-:W-:Y:S01]  /*0190*/  STG.E desc[UR4][R4.64], R3 ;  /* 0x0000000304007986 */ /* 0x004fe2000c101904 */
[----:B------:R-:W-:Y:S05]  /*01a0*/  EXIT ;  /* 0x000000000000794d */ /* 0x000fea0003800000 */
.L_x_7:
        /* <DEDUP_REMOVED lines=13> */
.L_x_12:


//--------------------- .text._Z39simpleSumReduction_minimizeGlobalMemAccPfS_i --------------------------
	.section	.text._Z39simpleSumReduction_minimizeGlobalMemAccPfS_i,"ax",@progbits
	.align	128
        .global         _Z39simpleSumReduction_minimizeGlobalMemAccPfS_i
        .type           _Z39simpleSumReduction_minimizeGlobalMemAccPfS_i,@function
        .size           _Z39simpleSumReduction_minimizeGlobalMemAccPfS_i,(.L_x_13 - _Z39simpleSumReduction_minimizeGlobalMemAccPfS_i)
        .other          _Z39simpleSumReduction_minimizeGlobalMemAccPfS_i,@"STO_CUDA_ENTRY STV_DEFAULT"
_Z39simpleSumReduction_minimizeGlobalMemAccPfS_i:
.text._Z39simpleSumReduction_minimizeGlobalMemAccPfS_i:
[----:B------:R-:W-:Y:S01]  /*0000*/  LDC R1, c[0x0][0x37c] ;  /* 0x0000df00ff017b82 */ /* 0x000fe20000000800 */
[----:B------:R-:W0:Y:S07]  /*0010*/  S2R R7, SR_TID.X ;  /* 0x0000000000077919 */ /* 0x000e2e0000002100 */
[----:B------:R-:W0:Y:S01]  /*0020*/  LDC.64 R2, c[0x0][0x380] ;  /* 0x0000e000ff027b82 */ /* 0x000e220000000a00 */
[----:B------:R-:W1:Y:S01]  /*0030*/  LDCU.64 UR6, c[0x0][0x358] ;  /* 0x00006b00ff0677ac */ /* 0x000e620008000a00 */
[----:B0-----:R-:W-:-:S05]  /*0040*/  IMAD.WIDE.U32 R2, R7, 0x4, R2 ;  /* 0x0000000407027825 */ /* 0x001fca00078e0002 */
[----:B-1----:R-:W2:Y:S04]  /*0050*/  LDG.E R0, desc[UR6][R2.64] ;  /* 0x0000000602007981 */ /* 0x002ea8000c1e1900 */
[----:B------:R-:W2:Y:S01]  /*0060*/  LDG.E R5, desc[UR6][R2.64+0x1000] ;  /* 0x0010000602057981 */ /* 0x000ea2000c1e1900 */
[----:B------:R-:W0:Y:S01]  /*0070*/  S2UR UR5, SR_CgaCtaId ;  /* 0x00000000000579c3 */ /* 0x000e220000008800 */
[----:B------:R-:W-:Y:S01]  /*0080*/  UMOV UR4, 0x400 ;  /* 0x0000040000047882 */ /* 0x000fe20000000000 */
[----:B------:R-:W1:Y:S01]  /*0090*/  LDCU UR8, c[0x0][0x360] ;  /* 0x00006c00ff0877ac */ /* 0x000e620008000800 */
[----:B------:R-:W-:Y:S01]  /*00a0*/  ISETP.NE.AND P0, PT, R7, RZ, PT ;  /* 0x000000ff0700720c */ /* 0x000fe20003f05270 */
[----:B-1----:R-:W-:Y:S02]  /*00b0*/  UISETP.GE.U32.AND UP0, UPT, UR8, 0x2, UPT ;  /* 0x000000020800788c */ /* 0x002fe4000bf06070 */
[----:B0-----:R-:W-:Y:S01]  /*00c0*/  ULEA UR4, UR5, UR4, 0x18 ;  /* 0x0000000405047291 */ /* 0x001fe2000f8ec0ff */
[----:B--2---:R-:W-:-:S05]  /*00d0*/  FADD R0, R0, R5 ;  /* 0x0000000500007221 */ /* 0x004fca0000000000 */
[----:B------:R-:W-:-:S05]  /*00e0*/  LEA R5, R7, UR4, 0x2 ;  /* 0x0000000407057c11 */ /* 0x000fca000f8e10ff */
[----:B------:R0:W-:Y:S01]  /*00f0*/  STS [R5], R0 ;  /* 0x0000000005007388 */ /* 0x0001e20000000800 */
[----:B------:R-:W-:Y:S05]  /*0100*/  BRA.U !UP0, `(.L_x_8) ;  /* 0x0000000108307547 */ /* 0x000fea000b800000 */
[----:B0-----:R-:W-:-:S07]  /*0110*/  IMAD.U32 R0, RZ, RZ, UR8 ;  /* 0x00000008ff007e24 */ /* 0x001fce000f8e00ff */
.L_x_9:
[----:B------:R-:W-:Y:S01]  /*0120*/  BAR.SYNC.DEFER_BLOCKING 0x0 ;  /* 0x0000000000007b1d */ /* 0x000fe20000010000 */
[----:B------:R-:W-:-:S04]  /*0130*/  SHF.R.U32.HI R6, RZ, 0x1, R0 ;  /* 0x00000001ff067819 */ /* 0x000fc80000011600 */
[----:B------:R-:W-:-:S13]  /*0140*/  ISETP.GE.U32.AND P1, PT, R7, R6, PT ;  /* 0x000000060700720c */ /* 0x000fda0003f26070 */
[----:B------:R-:W-:Y:S01]  /*0150*/  @!P1 LEA R2, R6, R5, 0x2 ;  /* 0x0000000506029211 */ /* 0x000fe200078e10ff */
[----:B------:R-:W-:Y:S05]  /*0160*/  @!P1 LDS R3, [R5] ;  /* 0x0000000005039984 */ /* 0x000fea0000000800 */
[----:B------:R-:W0:Y:S02]  /*0170*/  @!P1 LDS R2, [R2] ;  /* 0x0000000002029984 */ /* 0x000e240000000800 */
[----:B0-----:R-:W-:-:S05]  /*0180*/  @!P1 FADD R4, R2, R3 ;  /* 0x0000000302049221 */ /* 0x001fca0000000000 */
[----:B------:R1:W-:Y:S01]  /*0190*/  @!P1 STS [R5], R4 ;  /* 0x0000000405009388 */ /* 0x0003e20000000800 */
[----:B------:R-:W-:Y:S01]  /*01a0*/  ISETP.GT.U32.AND P1, PT, R0, 0x3, PT ;  /* 0x000000030000780c */ /* 0x000fe20003f24070 */
[----:B------:R-:W-:-:S12]  /*01b0*/  IMAD.MOV.U32 R0, RZ, RZ, R6 ;  /* 0x000000ffff007224 */ /* 0x000fd800078e0006 */
[----:B-1----:R-:W-:Y:S05]  /*01c0*/  @P1 BRA `(.L_x_9) ;  /* 0xfffffffc00d41947 */ /* 0x002fea000383ffff */
.L_x_8:
[----:B------:R-:W-:Y:S05]  /*01d0*/  @P0 EXIT ;  /* 0x000000000000094d */ /* 0x000fea0003800000 */
[----:B------:R-:W1:Y:S01]  /*01e0*/  S2UR UR5, SR_CgaCtaId ;  /* 0x00000000000579c3 */ /* 0x000e620000008800 */
[----:B------:R-:W-:-:S07]  /*01f0*/  UMOV UR4, 0x400 ;  /* 0x0000040000047882 */ /* 0x000fce0000000000 */
[----:B------:R-:W2:Y:S01]  /*0200*/  LDC.64 R2, c[0x0][0x388] ;  /* 0x0000e200ff027b82 */ /* 0x000ea20000000a00 */
[----:B-1----:R-:W-:-:S09]  /*0210*/  ULEA UR4, UR5, UR4, 0x18 ;  /* 0x0000000405047291 */ /* 0x002fd2000f8ec0ff */
[----:B0-----:R-:W2:Y:S04]  /*0220*/  LDS R5, [UR4] ;  /* 0x00000004ff057984 */ /* 0x001ea80008000800 */
[----:B--2---:R-:W-:Y:S01]  /*0230*/  STG.E desc[UR6][R2.64], R5 ;  /* 0x0000000502007986 */ /* 0x004fe2000c101906 */
[----:B------:R-:W-:Y:S05]  /*0240*/  EXIT ;  /* 0x000000000000794d */ /* 0x000fea0003800000 */
.L_x_10:
        /* <DEDUP_REMOVED lines=11> */
.L_x_13:


//--------------------- .nv.shared.reserved.0     --------------------------
	.section	.nv.shared.reserved.0,"aw",@nobits
	.weak		__nv_reservedSMEM_offset_0_alias
	.size		__nv_reservedSMEM_offset_0_alias, 0, 64
	.other		__nv_reservedSMEM_offset_0_alias,@"STO_CUDA_RESERVED_SHARED STV_DEFAULT"
__nv_reservedSMEM_offset_0_alias:
	.zero		0
	.zero		64


//--------------------- .nv.shared._Z39simpleSumReduction_minimizeGlobalMemAccPfS_i --------------------------
	.section	.nv.shared._Z39simpleSumReduction_minimizeGlobalMemAccPfS_i,"aw",@nobits
	.sectionflags	@""
	.align	4
.nv.shared._Z39simpleSumReduction_minimizeGlobalMemAccPfS_i:
	.zero		5120


//--------------------- .nv.constant0._Z22simpleSumReduction_gpuPfS_i --------------------------
	.section	.nv.constant0._Z22simpleSumReduction_gpuPfS_i,"a",@progbits
	.sectionflags	@""
	.align	4
.nv.constant0._Z22simpleSumReduction_gpuPfS_i:
	.zero		916


//--------------------- .nv.constant0._Z37simpleSumReduction_minimizeControlDivPfS_i --------------------------
	.section	.nv.constant0._Z37simpleSumReduction_minimizeControlDivPfS_i,"a",@progbits
	.sectionflags	@""
	.align	4
.nv.constant0._Z37simpleSumReduction_minimizeControlDivPfS_i:
	.zero		916


//--------------------- .nv.constant0._Z39simpleSumReduction_minimizeGlobalMemAccPfS_i --------------------------
	.section	.nv.constant0._Z39simpleSumReduction_minimizeGlobalMemAccPfS_i,"a",@progbits
	.sectionflags	@""
	.align	4
.nv.constant0._Z39simpleSumReduction_minimizeGlobalMemAccPfS_i:
	.zero		916


//--------------------- SYMBOLS --------------------------

	.type		.nv.reservedSmem.offset0,@object
	.size		.nv.reservedSmem.offset0,0x4
	.type		.nv.reservedSmem.cap,@object
	.size		.nv.reservedSmem.cap,0x4
